	.headerflags	@"EF_CUDA_TEXMODE_UNIFIED EF_CUDA_64BIT_ADDRESS EF_CUDA_ACCELERATORS EF_CUDA_SM90 EF_CUDA_VIRTUAL_SM(EF_CUDA_SM90)"
	.elftype	@"ET_EXEC"


//--------------------- .nv.info                  --------------------------
	.section	.nv.info,"",@"SHT_CUDA_INFO"
	.align	4


	//----- nvinfo : EIATTR_REGCOUNT
	.align		4
        /*0000*/ 	.byte	0x04, 0x2f
        /*0002*/ 	.short	(.L_1 - .L_0)
	.align		4
.L_0:
        /*0004*/ 	.word	index@(triton_poi_fused_convolution_25)
        /*0008*/ 	.word	0x0000000c


	//----- nvinfo : EIATTR_MIN_STACK_SIZE
	.align		4
.L_1:
        /*000c*/ 	.byte	0x04, 0x12
        /*000e*/ 	.short	(.L_3 - .L_2)
	.align		4
.L_2:
        /*0010*/ 	.word	index@(triton_poi_fused_convolution_25)
        /*0014*/ 	.word	0x00000000


	//----- nvinfo : EIATTR_FRAME_SIZE
	.align		4
.L_3:
        /*0018*/ 	.byte	0x04, 0x11
        /*001a*/ 	.short	(.L_5 - .L_4)
	.align		4
.L_4:
        /*001c*/ 	.word	index@(triton_poi_fused_convolution_25)
        /*0020*/ 	.word	0x00000000


	//----- nvinfo : EIATTR_MIN_STACK_SIZE
	.align		4
.L_5:
        /*0024*/ 	.byte	0x04, 0x12
        /*0026*/ 	.short	(.L_7 - .L_6)
	.align		4
.L_6:
        /*0028*/ 	.word	index@(triton_poi_fused_convolution_25)
        /*002c*/ 	.word	0x00000000
.L_7:


//--------------------- .nv.info.triton_poi_fused_convolution_25 --------------------------
	.section	.nv.info.triton_poi_fused_convolution_25,"",@"SHT_CUDA_INFO"
	.sectionflags	@""
	.align	4


	//----- nvinfo : EIATTR_CUDA_API_VERSION
	.align		4
        /*0000*/ 	.byte	0x04, 0x37
        /*0002*/ 	.short	(.L_9 - .L_8)
.L_8:
        /*0004*/ 	.word	0x0000007c


	//----- nvinfo : EIATTR_KPARAM_INFO
	.align		4
.L_9:
        /*0008*/ 	.byte	0x04, 0x17
        /*000a*/ 	.short	(.L_11 - .L_10)
.L_10:
        /*000c*/ 	.word	0x00000000
        /*0010*/ 	.short	0x0002
        /*0012*/ 	.short	0x0010
        /*0014*/ 	.byte	0x00, 0xf0, 0x11, 0x00


	//----- nvinfo : EIATTR_KPARAM_INFO
	.align		4
.L_11:
        /*0018*/ 	.byte	0x04, 0x17
        /*001a*/ 	.short	(.L_13 - .L_12)
.L_12:
        /*001c*/ 	.word	0x00000000
        /*0020*/ 	.short	0x0001
        /*0022*/ 	.short	0x0008
        /*0024*/ 	.byte	0x00, 0xf4, 0x21, 0x00


	//----- nvinfo : EIATTR_KPARAM_INFO
	.align		4
.L_13:
        /*0028*/ 	.byte	0x04, 0x17
        /*002a*/ 	.short	(.L_15 - .L_14)
.L_14:
        /*002c*/ 	.word	0x00000000
        /*0030*/ 	.short	0x0000
        /*0032*/ 	.short	0x0000
        /*0034*/ 	.byte	0x00, 0xf4, 0x21, 0x00


	//----- nvinfo : EIATTR_SPARSE_MMA_MASK
	.align		4
.L_15:
        /*0038*/ 	.byte	0x03, 0x50
        /*003a*/ 	.short	0x0000


	//----- nvinfo : EIATTR_MAXREG_COUNT
	.align		4
        /*003c*/ 	.byte	0x03, 0x1b
        /*003e*/ 	.short	0x00ff


	//----- nvinfo : EIATTR_EXIT_INSTR_OFFSETS
	.align		4
        /*0040*/ 	.byte	0x04, 0x1c
        /*0042*/ 	.short	(.L_17 - .L_16)


	//   ....[0]....
.L_16:
        /*0044*/ 	.word	0x00000170


	//----- nvinfo : EIATTR_REQNTID
	.align		4
.L_17:
        /*0048*/ 	.byte	0x04, 0x10
        /*004a*/ 	.short	(.L_19 - .L_18)
.L_18:
        /*004c*/ 	.word	0x00000100
        /*0050*/ 	.word	0x00000001
        /*0054*/ 	.word	0x00000001


	//----- nvinfo : EIATTR_CBANK_PARAM_SIZE
	.align		4
.L_19:
        /*0058*/ 	.byte	0x03, 0x19
        /*005a*/ 	.short	0x0014


	//----- nvinfo : EIATTR_PARAM_CBANK
	.align		4
        /*005c*/ 	.byte	0x04, 0x0a
        /*005e*/ 	.short	(.L_21 - .L_20)
	.align		4
.L_20:
        /*0060*/ 	.word	index@(.nv.constant0.triton_poi_fused_convolution_25)
        /*0064*/ 	.short	0x0210
        /*0066*/ 	.short	0x0014


	//----- nvinfo : EIATTR_SW_WAR
	.align		4
.L_21:
        /*0068*/ 	.byte	0x04, 0x36
        /*006a*/ 	.short	(.L_23 - .L_22)
.L_22:
        /*006c*/ 	.word	0x00000008
.L_23:


//--------------------- .nv.callgraph             --------------------------
	.section	.nv.callgraph,"",@"SHT_CUDA_CALLGRAPH"
	.align	4
	.sectionentsize	8
	.align		4
        /*0000*/ 	.word	0x00000000
	.align		4
        /*0004*/ 	.word	0xffffffff
	.align		4
        /*0008*/ 	.word	0x00000000
	.align		4
        /*000c*/ 	.word	0xfffffffe
	.align		4
        /*0010*/ 	.word	0x00000000
	.align		4
        /*0014*/ 	.word	0xfffffffd
	.align		4
        /*0018*/ 	.word	0x00000000
	.align		4
        /*001c*/ 	.word	0xfffffffc


//--------------------- .text.triton_poi_fused_convolution_25 --------------------------
	.section	.text.triton_poi_fused_convolution_25,"ax",@progbits
	.align	128
        .global         triton_poi_fused_convolution_25
        .type           triton_poi_fused_convolution_25,@function
        .size           triton_poi_fused_convolution_25,(.L_x_1 - triton_poi_fused_convolution_25)
        .other          triton_poi_fused_convolution_25,@"STO_CUDA_ENTRY STV_DEFAULT"
triton_poi_fused_convolution_25:
.text.triton_poi_fused_convolution_25:
[----:B------:R-:W-:Y:S01]  /*0000*/  LDC R1, c[0x0][0x28] ;  /* 0x00000a00ff017b82 */ /* 0x000fe20000000800 */
[----:B------:R-:W1:Y:S07]  /*0010*/  S2R R0, SR_TID.X ;  /* 0x0000000000007919 */ /* 0x000e6e0000002100 */
[----:B------:R-:W2:Y:S01]  /*0020*/  LDC.64 R4, c[0x0][0x218] ;  /* 0x00008600ff047b82 */ /* 0x000ea20000000a00 */
[----:B------:R-:W-:Y:S01]  /*0030*/  ULDC.64 UR4, c[0x0][0x208] ;  /* 0x0000820000047ab9 */ /* 0x000fe20000000a00 */
[----:B------:R-:W3:Y:S06]  /*0040*/  S2R R7, SR_CTAID.X ;  /* 0x0000000000077919 */ /* 0x000eec0000002500 */
[----:B------:R-:W4:Y:S01]  /*0050*/  LDC.64 R2, c[0x0][0x210] ;  /* 0x00008400ff027b82 */ /* 0x000f220000000a00 */
[----:B-1----:R-:W-:Y:S01]  /*0060*/  IMAD.SHL.U32 R0, R0, 0x2, RZ ;  /* 0x0000000200007824 */ /* 0x002fe200078e00ff */
[----:B---3--:R-:W-:-:S04]  /*0070*/  SHF.R.S32.HI R6, RZ, 0x16, R7 ;  /* 0x00000016ff067819 */ /* 0x008fc80000011407 */
[----:B------:R-:W-:Y:S02]  /*0080*/  LOP3.LUT R0, R0, 0x1fe, RZ, 0xc0, !PT ;  /* 0x000001fe00007812 */ /* 0x000fe400078ec0ff */
[----:B------:R-:W-:-:S03]  /*0090*/  SGXT R6, R6, 0x1 ;  /* 0x000000010606781a */ /* 0x000fc60000000200 */
[----:B------:R-:W-:-:S04]  /*00a0*/  IMAD R7, R7, 0x200, R0 ;  /* 0x0000020007077824 */ /* 0x000fc800078e0200 */
[----:B----4-:R-:W-:Y:S01]  /*00b0*/  IMAD.WIDE R2, R7, 0x4, R2 ;  /* 0x0000000407027825 */ /* 0x010fe200078e0202 */
[----:B------:R-:W-:-:S04]  /*00c0*/  LEA.HI R6, R6, R7, RZ, 0xc ;  /* 0x0000000706067211 */ /* 0x000fc800078f60ff */
[----:B------:R-:W-:-:S04]  /*00d0*/  SHF.R.S32.HI R6, RZ, 0xc, R6 ;  /* 0x0000000cff067819 */ /* 0x000fc80000011406 */
[----:B------:R-:W-:-:S04]  /*00e0*/  LEA.HI R0, R6, R6, RZ, 0x2 ;  /* 0x0000000606007211 */ /* 0x000fc800078f10ff */
[----:B------:R-:W-:-:S05]  /*00f0*/  LOP3.LUT R9, R0, 0xfffffffc, RZ, 0xc0, !PT ;  /* 0xfffffffc00097812 */ /* 0x000fca00078ec0ff */
[----:B------:R-:W-:Y:S02]  /*0100*/  IMAD.IADD R9, R6, 0x1, -R9 ;  /* 0x0000000106097824 */ /* 0x000fe400078e0a09 */
[----:B------:R-:W3:Y:S02]  /*0110*/  LDG.E.64 R6, desc[UR4][R2.64] ;  /* 0x0000000402067981 */ /* 0x000ee4000c1e1b00 */
[----:B--2---:R-:W-:-:S06]  /*0120*/  IMAD.WIDE R4, R9, 0x4, R4 ;  /* 0x0000000409047825 */ /* 0x004fcc00078e0204 */
[----:B------:R-:W3:Y:S02]  /*0130*/  LDG.E.EL R4, desc[UR4][R4.64] ;  /* 0x0000000404047981 */ /* 0x000ee4000c2e1900 */
[--C-:B---3--:R-:W-:Y:S01]  /*0140*/  FADD R6, R6, R4.reuse ;  /* 0x0000000406067221 */ /* 0x108fe20000000000 */
[----:B------:R-:W-:-:S05]  /*0150*/  FADD R7, R7, R4 ;  /* 0x0000000407077221 */ /* 0x000fca0000000000 */
[----:B------:R-:W-:Y:S01]  /*0160*/  STG.E.64 desc[UR4][R2.64], R6 ;  /* 0x0000000602007986 */ /* 0x000fe2000c101b04 */
[----:B------:R-:W-:Y:S05]  /*0170*/  EXIT ;  /* 0x000000000000794d */ /* 0x000fea0003800000 */
.L_x_0:
[----:B------:R-:W-:-:S00]  /*0180*/  BRA `(.L_x_0) ;  /* 0xfffffffc00fc7947 */ /* 0x000fc0000383ffff */
[----:B------:R-:W-:-:S00]  /*0190*/  NOP ;  /* 0x0000000000007918 */ /* 0x000fc00000000000 */
        /* <DEDUP_REMOVED lines=14> */
.L_x_1:


//--------------------- .nv.constant0.triton_poi_fused_convolution_25 --------------------------
	.section	.nv.constant0.triton_poi_fused_convolution_25,"a",@progbits
	.sectionflags	@""
	.align	4
.nv.constant0.triton_poi_fused_convolution_25:
	.zero		548
